//
// Generated by NVIDIA NVVM Compiler
//
// Compiler Build ID: CL-36424714
// Cuda compilation tools, release 13.0, V13.0.88
// Based on NVVM 20.0.0
//

.version 9.0
.target sm_100
.address_size 64

	// .globl	_Z10min_reducePii
.global .align 4 .b8 precalc_xorwow_matrix[102400];
.global .align 4 .b8 precalc_xorwow_offset_matrix[102400];
.global .align 4 .b8 mrg32k3aM1[2304];
.global .align 4 .b8 mrg32k3aM2[2304];
.global .align 4 .b8 mrg32k3aM1SubSeq[2016];
.global .align 4 .b8 mrg32k3aM2SubSeq[2016];
.global .align 4 .b8 mrg32k3aM1Seq[2304];
.global .align 4 .b8 mrg32k3aM2Seq[2304];
.const .align 8 .b8 __cr_lgamma_table[72];

.visible .entry _Z10min_reducePii(
	.param .u64 .ptr .align 1 _Z10min_reducePii_param_0,
	.param .u32 _Z10min_reducePii_param_1
)
{
	.reg .pred 	%p<2>;
	.reg .b32 	%r<11>;
	.reg .b64 	%rd<7>;

	ld.param.u64 	%rd1, [_Z10min_reducePii_param_0];
	ld.param.u32 	%r2, [_Z10min_reducePii_param_1];
	mov.u32 	%r3, %ctaid.x;
	mov.u32 	%r4, %ntid.x;
	mov.u32 	%r5, %tid.x;
	mad.lo.s32 	%r1, %r3, %r4, %r5;
	setp.ge.s32 	%p1, %r1, %r2;
	@%p1 bra 	$L__BB0_2;
	cvta.to.global.u64 	%rd2, %rd1;
	not.b32 	%r6, %r1;
	add.s32 	%r7, %r2, %r6;
	mul.wide.s32 	%rd3, %r1, 4;
	add.s64 	%rd4, %rd2, %rd3;
	ld.global.u32 	%r8, [%rd4];
	mul.wide.s32 	%rd5, %r7, 4;
	add.s64 	%rd6, %rd2, %rd5;
	ld.global.u32 	%r9, [%rd6];
	min.s32 	%r10, %r8, %r9;
	st.global.u32 	[%rd4], %r10;
$L__BB0_2:
	ret;

}


// ===== COMPILED SASS (sm_100) =====

	.target	sm_100

	.elftype	@"ET_EXEC"


//--------------------- .note.nv.tkinfo           --------------------------
	.section	.note.nv.tkinfo,"",@"SHT_NOTE"
	.sectionflags	@"SHF_NOTE_NV_TKINFO"
	.tkinfo
        /*0018*/ 	.word	0x00000002
        /*0030*/ 	.string	""
        /*0030*/ 	.string	"ptxas"
        /*0030*/ 	.string	"Cuda compilation tools, release 13.0, V13.0.88"
        /*0030*/ 	.string	"Build cuda_13.0.r13.0/compiler.36424714_0"
        /*0030*/ 	.string	"-arch sm_100 -m 64 "



//--------------------- .note.nv.cuinfo           --------------------------
	.section	.note.nv.cuinfo,"",@"SHT_NOTE"
	.sectionflags	@"SHF_NOTE_NV_CUINFO"
        /*0018*/ 	.short	0x0002
        /*001a*/ 	.short	0x0064
        /*001c*/ 	.short	0x0082
	.zero		2


//--------------------- .nv.info                  --------------------------
	.section	.nv.info,"",@"SHT_CUDA_INFO"
	.align	4


	//----- nvinfo : EIATTR_REGCOUNT
	.align		4
        /*0000*/ 	.byte	0x04, 0x2f
        /*0002*/ 	.short	(.L_10 - .L_9)
	.align		4
.L_9:
        /*0004*/ 	.word	index@(_Z10min_reducePii)
        /*0008*/ 	.word	0x0000000a


	//----- nvinfo : EIATTR_FRAME_SIZE
	.align		4
.L_10:
        /*000c*/ 	.byte	0x04, 0x11
        /*000e*/ 	.short	(.L_12 - .L_11)
	.align		4
.L_11:
        /*0010*/ 	.word	index@(_Z10min_reducePii)
        /*0014*/ 	.word	0x00000000


	//----- nvinfo : EIATTR_MIN_STACK_SIZE
	.align		4
.L_12:
        /*0018*/ 	.byte	0x04, 0x12
        /*001a*/ 	.short	(.L_14 - .L_13)
	.align		4
.L_13:
        /*001c*/ 	.word	index@(_Z10min_reducePii)
        /*0020*/ 	.word	0x00000000
.L_14:


//--------------------- .nv.compat                --------------------------
	.section	.nv.compat,"",@"SHT_CUDA_COMPAT_INFO"
	.align	4
        /*0000*/ 	.byte	0x02, 0x09, 0x00, 0x00, 0x02, 0x02, 0x01, 0x00, 0x02, 0x05, 0x05, 0x00, 0x03, 0x07, 0x01, 0x01
        /*0010*/ 	.byte	0x02, 0x03, 0x00, 0x00, 0x02, 0x06, 0x01, 0x00, 0x04, 0x0b, 0x08, 0x00, 0x09, 0x00, 0x00, 0x00
        /*0020*/ 	.byte	0x00, 0x00, 0x00, 0x00


//--------------------- .nv.info._Z10min_reducePii --------------------------
	.section	.nv.info._Z10min_reducePii,"",@"SHT_CUDA_INFO"
	.sectionflags	@""
	.align	4


	//----- nvinfo : EIATTR_CUDA_API_VERSION
	.align		4
        /*0000*/ 	.byte	0x04, 0x37
        /*0002*/ 	.short	(.L_16 - .L_15)
.L_15:
        /*0004*/ 	.word	0x00000082


	//----- nvinfo : EIATTR_KPARAM_INFO
	.align		4
.L_16:
        /*0008*/ 	.byte	0x04, 0x17
        /*000a*/ 	.short	(.L_18 - .L_17)
.L_17:
        /*000c*/ 	.word	0x00000000
        /*0010*/ 	.short	0x0001
        /*0012*/ 	.short	0x0008
        /*0014*/ 	.byte	0x00, 0xf0, 0x11, 0x00


	//----- nvinfo : EIATTR_KPARAM_INFO
	.align		4
.L_18:
        /*0018*/ 	.byte	0x04, 0x17
        /*001a*/ 	.short	(.L_20 - .L_19)
.L_19:
        /*001c*/ 	.word	0x00000000
        /*0020*/ 	.short	0x0000
        /*0022*/ 	.short	0x0000
        /*0024*/ 	.byte	0x00, 0xf5, 0x21, 0x00


	//----- nvinfo : EIATTR_SPARSE_MMA_MASK
	.align		4
.L_20:
        /*0028*/ 	.byte	0x03, 0x50
        /*002a*/ 	.short	0x0000


	//----- nvinfo : EIATTR_MAXREG_COUNT
	.align		4
        /*002c*/ 	.byte	0x03, 0x1b
        /*002e*/ 	.short	0x00ff


	//----- nvinfo : EIATTR_MERCURY_ISA_VERSION
	.align		4
        /*0030*/ 	.byte	0x03, 0x5f
        /*0032*/ 	.short	0x0101


	//----- nvinfo : EIATTR_VRC_CTA_INIT_COUNT
	.align		4
        /*0034*/ 	.byte	0x02, 0x4a
	.zero		1
	.zero		1


	//----- nvinfo : EIATTR_EXIT_INSTR_OFFSETS
	.align		4
        /*0038*/ 	.byte	0x04, 0x1c
        /*003a*/ 	.short	(.L_22 - .L_21)


	//   ....[0]....
.L_21:
        /*003c*/ 	.word	0x00000070


	//   ....[1]....
        /*0040*/ 	.word	0x00000120


	//----- nvinfo : EIATTR_CBANK_PARAM_SIZE
	.align		4
.L_22:
        /*0044*/ 	.byte	0x03, 0x19
        /*0046*/ 	.short	0x000c


	//----- nvinfo : EIATTR_PARAM_CBANK
	.align		4
        /*0048*/ 	.byte	0x04, 0x0a
        /*004a*/ 	.short	(.L_24 - .L_23)
	.align		4
.L_23:
        /*004c*/ 	.word	index@(.nv.constant0._Z10min_reducePii)
        /*0050*/ 	.short	0x0380
        /*0052*/ 	.short	0x000c


	//----- nvinfo : EIATTR_SW_WAR
	.align		4
.L_24:
        /*0054*/ 	.byte	0x04, 0x36
        /*0056*/ 	.short	(.L_26 - .L_25)
.L_25:
        /*0058*/ 	.word	0x00000008
.L_26:


//--------------------- .nv.callgraph             --------------------------
	.section	.nv.callgraph,"",@"SHT_CUDA_CALLGRAPH"
	.align	4
	.sectionentsize	8
	.align		4
        /*0000*/ 	.word	0x00000000
	.align		4
        /*0004*/ 	.word	0xffffffff
	.align		4
        /*0008*/ 	.word	0x00000000
	.align		4
        /*000c*/ 	.word	0xfffffffe
	.align		4
        /*0010*/ 	.word	0x00000000
	.align		4
        /*0014*/ 	.word	0xfffffffd
	.align		4
        /*0018*/ 	.word	0x00000000
	.align		4
        /*001c*/ 	.word	0xfffffffc


//--------------------- .nv.constant4             --------------------------
	.section	.nv.constant4,"a",@progbits
	.align	8
	.align		8
.nv.constant4:
        /*0000*/ 	.dword	precalc_xorwow_matrix
	.align		8
        /*0008*/ 	.dword	precalc_xorwow_offset_matrix
	.align		8
        /*0010*/ 	.dword	mrg32k3aM1
	.align		8
        /*0018*/ 	.dword	mrg32k3aM2
	.align		8
        /*0020*/ 	.dword	mrg32k3aM1SubSeq
	.align		8
        /*0028*/ 	.dword	mrg32k3aM2SubSeq
	.align		8
        /*0030*/ 	.dword	mrg32k3aM1Seq
	.align		8
        /*0038*/ 	.dword	mrg32k3aM2Seq


//--------------------- .nv.constant3             --------------------------
	.section	.nv.constant3,"a",@progbits
	.align	8
.nv.constant3:
	.type		__cr_lgamma_table,@object
	.size		__cr_lgamma_table,(.L_8 - __cr_lgamma_table)
__cr_lgamma_table:
        /*0000*/ 	.byte	0x00, 0x00, 0x00, 0x00, 0x00, 0x00, 0x00, 0x00, 0x00, 0x00, 0x00, 0x00, 0x00, 0x00, 0x00, 0x00
        /*0010*/ 	.byte	0xef, 0x39, 0xfa, 0xfe, 0x42, 0x2e, 0xe6, 0x3f, 0x02, 0x20, 0x2a, 0xfa, 0x0b, 0xab, 0xfc, 0x3f
        /*0020*/ 	.byte	0xf9, 0x2c, 0x92, 0x7c, 0xa7, 0x6c, 0x09, 0x40, 0xc9, 0x79, 0x44, 0x3c, 0x64, 0x26, 0x13, 0x40
        /*0030*/ 	.byte	0xca, 0x01, 0xcf, 0x3a, 0x27, 0x51, 0x1a, 0x40, 0x30, 0xcc, 0x2d, 0xf3, 0xe1, 0x0c, 0x21, 0x40
        /*0040*/ 	.byte	0x0d, 0xb7, 0xfc, 0x82, 0x8e, 0x35, 0x25, 0x40
.L_8:


//--------------------- .text._Z10min_reducePii   --------------------------
	.section	.text._Z10min_reducePii,"ax",@progbits
	.align	128
        .global         _Z10min_reducePii
        .type           _Z10min_reducePii,@function
        .size           _Z10min_reducePii,(.L_x_1 - _Z10min_reducePii)
        .other          _Z10min_reducePii,@"STO_CUDA_ENTRY STV_DEFAULT"
_Z10min_reducePii:
.text._Z10min_reducePii:
[----:B------:R-:W-:Y:S01]  /*0000*/  LDC R1, c[0x0][0x37c] ;  /* 0x0000df00ff017b82 */ /* 0x000fe20000000800 */
[----:B------:R-:W0:Y:S07]  /*0010*/  S2R R0, SR_TID.X ;  /* 0x0000000000007919 */ /* 0x000e2e0000002100 */
[----:B------:R-:W0:Y:S01]  /*0020*/  S2UR UR4, SR_CTAID.X ;  /* 0x00000000000479c3 */ /* 0x000e220000002500 */
[----:B------:R-:W1:Y:S07]  /*0030*/  LDCU UR6, c[0x0][0x388] ;  /* 0x00007100ff0677ac */ /* 0x000e6e0008000800 */
[----:B------:R-:W0:Y:S02]  /*0040*/  LDC R3, c[0x0][0x360] ;  /* 0x0000d800ff037b82 */ /* 0x000e240000000800 */
[----:B0-----:R-:W-:-:S05]  /*0050*/  IMAD R3, R3, UR4, R0 ;  /* 0x0000000403037c24 */ /* 0x001fca000f8e0200 */
[----:B-1----:R-:W-:-:S13]  /*0060*/  ISETP.GE.AND P0, PT, R3, UR6, PT ;  /* 0x0000000603007c0c */ /* 0x002fda000bf06270 */
[----:B------:R-:W-:Y:S05]  /*0070*/  @P0 EXIT ;  /* 0x000000000000094d */ /* 0x000fea0003800000 */
[----:B------:R-:W0:Y:S01]  /*0080*/  LDC.64 R4, c[0x0][0x380] ;  /* 0x0000e000ff047b82 */ /* 0x000e220000000a00 */
[----:B------:R-:W1:Y:S01]  /*0090*/  LDCU.64 UR4, c[0x0][0x358] ;  /* 0x00006b00ff0477ac */ /* 0x000e620008000a00 */
[----:B------:R-:W-:-:S04]  /*00a0*/  LOP3.LUT R0, RZ, R3, RZ, 0x33, !PT ;  /* 0x00000003ff007212 */ /* 0x000fc800078e33ff */
[----:B------:R-:W-:Y:S01]  /*00b0*/  IADD3 R7, PT, PT, R0, UR6, RZ ;  /* 0x0000000600077c10 */ /* 0x000fe2000fffe0ff */
[----:B0-----:R-:W-:-:S04]  /*00c0*/  IMAD.WIDE R2, R3, 0x4, R4 ;  /* 0x0000000403027825 */ /* 0x001fc800078e0204 */
[----:B------:R-:W-:Y:S01]  /*00d0*/  IMAD.WIDE R4, R7, 0x4, R4 ;  /* 0x0000000407047825 */ /* 0x000fe200078e0204 */
[----:B-1----:R-:W2:Y:S05]  /*00e0*/  LDG.E R0, desc[UR4][R2.64] ;  /* 0x0000000402007981 */ /* 0x002eaa000c1e1900 */
[----:B------:R-:W2:Y:S02]  /*00f0*/  LDG.E R5, desc[UR4][R4.64] ;  /* 0x0000000404057981 */ /* 0x000ea4000c1e1900 */
[----:B--2---:R-:W-:-:S05]  /*0100*/  VIMNMX R7, PT, PT, R0, R5, PT ;  /* 0x0000000500077248 */ /* 0x004fca0003fe0100 */
[----:B------:R-:W-:Y:S01]  /*0110*/  STG.E desc[UR4][R2.64], R7 ;  /* 0x0000000702007986 */ /* 0x000fe2000c101904 */
[----:B------:R-:W-:Y:S05]  /*0120*/  EXIT ;  /* 0x000000000000794d */ /* 0x000fea0003800000 */
.L_x_0:
[----:B------:R-:W-:-:S00]  /*0130*/  BRA `(.L_x_0) ;  /* 0xfffffffc00fc7947 */ /* 0x000fc0000383ffff */
[----:B------:R-:W-:-:S00]  /*0140*/  NOP ;  /* 0x0000000000007918 */ /* 0x000fc00000000000 */
        /* <DEDUP_REMOVED lines=11> */
.L_x_1:


//--------------------- .nv.global.init           --------------------------
	.section	.nv.global.init,"aw",@progbits
	.align	4
.nv.global.init:
	.type		mrg32k3aM1SubSeq,@object
	.size		mrg32k3aM1SubSeq,(mrg32k3aM2SubSeq - mrg32k3aM1SubSeq)
mrg32k3aM1SubSeq:
        /*0000*/ 	.byte	0x0b, 0xcc, 0xee, 0x04, 0x73, 0x29, 0x8b, 0x6f, 0xf6, 0x53, 0x03, 0xf6, 0x23, 0xf6, 0xea, 0xda
        /* <DEDUP_REMOVED lines=125> */
	.type		mrg32k3aM2SubSeq,@object
	.size		mrg32k3aM2SubSeq,(mrg32k3aM1 - mrg32k3aM2SubSeq)
mrg32k3aM2SubSeq:
        /* <DEDUP_REMOVED lines=126> */
	.type		mrg32k3aM1,@object
	.size		mrg32k3aM1,(mrg32k3aM1Seq - mrg32k3aM1)
mrg32k3aM1:
        /* <DEDUP_REMOVED lines=144> */
	.type		mrg32k3aM1Seq,@object
	.size		mrg32k3aM1Seq,(mrg32k3aM2 - mrg32k3aM1Seq)
mrg32k3aM1Seq:
        /* <DEDUP_REMOVED lines=144> */
	.type		mrg32k3aM2,@object
	.size		mrg32k3aM2,(mrg32k3aM2Seq - mrg32k3aM2)
mrg32k3aM2:
        /* <DEDUP_REMOVED lines=144> */
	.type		mrg32k3aM2Seq,@object
	.size		mrg32k3aM2Seq,(precalc_xorwow_matrix - mrg32k3aM2Seq)
mrg32k3aM2Seq:
        /* <DEDUP_REMOVED lines=144> */
	.type		precalc_xorwow_matrix,@object
	.size		precalc_xorwow_matrix,(precalc_xorwow_offset_matrix - precalc_xorwow_matrix)
precalc_xorwow_matrix:
        /* <DEDUP_REMOVED lines=6400> */
	.type		precalc_xorwow_offset_matrix,@object
	.size		precalc_xorwow_offset_matrix,(.L_1 - precalc_xorwow_offset_matrix)
precalc_xorwow_offset_matrix:
        /* <DEDUP_REMOVED lines=6400> */
.L_1:


//--------------------- .nv.shared.reserved.0     --------------------------
	.section	.nv.shared.reserved.0,"aw",@nobits
	.weak		__nv_reservedSMEM_offset_0_alias
	.size		__nv_reservedSMEM_offset_0_alias, 0, 64
	.other		__nv_reservedSMEM_offset_0_alias,@"STO_CUDA_RESERVED_SHARED STV_DEFAULT"
__nv_reservedSMEM_offset_0_alias:
	.zero		0
	.zero		64


//--------------------- .nv.constant0._Z10min_reducePii --------------------------
	.section	.nv.constant0._Z10min_reducePii,"a",@progbits
	.sectionflags	@""
	.align	4
.nv.constant0._Z10min_reducePii:
	.zero		908


//--------------------- SYMBOLS --------------------------

	.type		.nv.reservedSmem.offset0,@object
	.size		.nv.reservedSmem.offset0,0x4
